//
// Generated by NVIDIA NVVM Compiler
//
// Compiler Build ID: CL-36424714
// Cuda compilation tools, release 13.0, V13.0.88
// Based on NVVM 20.0.0
//

.version 9.0
.target sm_100
.address_size 64

	// .globl	vertical_flip_kernel

.visible .entry vertical_flip_kernel(
	.param .u64 .ptr .align 1 vertical_flip_kernel_param_0,
	.param .u64 .ptr .align 1 vertical_flip_kernel_param_1,
	.param .u32 vertical_flip_kernel_param_2,
	.param .u32 vertical_flip_kernel_param_3,
	.param .u32 vertical_flip_kernel_param_4
)
{
	.reg .pred 	%p<14>;
	.reg .b16 	%rs<30>;
	.reg .b32 	%r<59>;
	.reg .b64 	%rd<23>;

	ld.param.u64 	%rd5, [vertical_flip_kernel_param_0];
	ld.param.u64 	%rd6, [vertical_flip_kernel_param_1];
	ld.param.u32 	%r30, [vertical_flip_kernel_param_2];
	ld.param.u32 	%r33, [vertical_flip_kernel_param_3];
	ld.param.u32 	%r32, [vertical_flip_kernel_param_4];
	cvta.to.global.u64 	%rd1, %rd6;
	cvta.to.global.u64 	%rd2, %rd5;
	mov.u32 	%r34, %ctaid.x;
	mov.u32 	%r35, %ntid.x;
	mov.u32 	%r36, %tid.x;
	mad.lo.s32 	%r1, %r34, %r35, %r36;
	mov.u32 	%r37, %ctaid.y;
	mov.u32 	%r38, %ntid.y;
	mov.u32 	%r39, %tid.y;
	mad.lo.s32 	%r40, %r37, %r38, %r39;
	setp.ge.s32 	%p1, %r1, %r30;
	setp.ge.s32 	%p2, %r40, %r33;
	or.pred  	%p3, %p1, %p2;
	setp.lt.s32 	%p4, %r32, 1;
	or.pred  	%p5, %p3, %p4;
	@%p5 bra 	$L__BB0_13;
	not.b32 	%r42, %r40;
	add.s32 	%r43, %r33, %r42;
	mad.lo.s32 	%r44, %r43, %r30, %r1;
	mul.lo.s32 	%r3, %r44, %r32;
	mad.lo.s32 	%r45, %r30, %r40, %r1;
	mul.lo.s32 	%r4, %r45, %r32;
	and.b32  	%r5, %r32, 15;
	setp.lt.u32 	%p6, %r32, 16;
	mov.b32 	%r54, 0;
	@%p6 bra 	$L__BB0_4;
	and.b32  	%r54, %r32, 2147483632;
	neg.s32 	%r52, %r54;
	add.s64 	%rd3, %rd2, 7;
	add.s64 	%rd4, %rd1, 7;
	mov.u32 	%r50, %r4;
	mov.u32 	%r51, %r3;
$L__BB0_3:
	.pragma "nounroll";
	cvt.s64.s32 	%rd7, %r51;
	add.s64 	%rd8, %rd3, %rd7;
	cvt.s64.s32 	%rd9, %r50;
	add.s64 	%rd10, %rd4, %rd9;
	ld.global.u8 	%rs1, [%rd8+-7];
	st.global.u8 	[%rd10+-7], %rs1;
	ld.global.u8 	%rs2, [%rd8+-6];
	st.global.u8 	[%rd10+-6], %rs2;
	ld.global.u8 	%rs3, [%rd8+-5];
	st.global.u8 	[%rd10+-5], %rs3;
	ld.global.u8 	%rs4, [%rd8+-4];
	st.global.u8 	[%rd10+-4], %rs4;
	ld.global.u8 	%rs5, [%rd8+-3];
	st.global.u8 	[%rd10+-3], %rs5;
	ld.global.u8 	%rs6, [%rd8+-2];
	st.global.u8 	[%rd10+-2], %rs6;
	ld.global.u8 	%rs7, [%rd8+-1];
	st.global.u8 	[%rd10+-1], %rs7;
	ld.global.u8 	%rs8, [%rd8];
	st.global.u8 	[%rd10], %rs8;
	ld.global.u8 	%rs9, [%rd8+1];
	st.global.u8 	[%rd10+1], %rs9;
	ld.global.u8 	%rs10, [%rd8+2];
	st.global.u8 	[%rd10+2], %rs10;
	ld.global.u8 	%rs11, [%rd8+3];
	st.global.u8 	[%rd10+3], %rs11;
	ld.global.u8 	%rs12, [%rd8+4];
	st.global.u8 	[%rd10+4], %rs12;
	ld.global.u8 	%rs13, [%rd8+5];
	st.global.u8 	[%rd10+5], %rs13;
	ld.global.u8 	%rs14, [%rd8+6];
	st.global.u8 	[%rd10+6], %rs14;
	ld.global.u8 	%rs15, [%rd8+7];
	st.global.u8 	[%rd10+7], %rs15;
	ld.global.u8 	%rs16, [%rd8+8];
	st.global.u8 	[%rd10+8], %rs16;
	add.s32 	%r52, %r52, 16;
	add.s32 	%r51, %r51, 16;
	add.s32 	%r50, %r50, 16;
	setp.ne.s32 	%p7, %r52, 0;
	@%p7 bra 	$L__BB0_3;
$L__BB0_4:
	setp.eq.s32 	%p8, %r5, 0;
	@%p8 bra 	$L__BB0_13;
	and.b32  	%r15, %r32, 7;
	setp.lt.u32 	%p9, %r5, 8;
	@%p9 bra 	$L__BB0_7;
	add.s32 	%r46, %r54, %r3;
	cvt.s64.s32 	%rd11, %r46;
	add.s64 	%rd12, %rd2, %rd11;
	ld.global.u8 	%rs17, [%rd12];
	add.s32 	%r47, %r54, %r4;
	cvt.s64.s32 	%rd13, %r47;
	add.s64 	%rd14, %rd1, %rd13;
	st.global.u8 	[%rd14], %rs17;
	ld.global.u8 	%rs18, [%rd12+1];
	st.global.u8 	[%rd14+1], %rs18;
	ld.global.u8 	%rs19, [%rd12+2];
	st.global.u8 	[%rd14+2], %rs19;
	ld.global.u8 	%rs20, [%rd12+3];
	st.global.u8 	[%rd14+3], %rs20;
	ld.global.u8 	%rs21, [%rd12+4];
	st.global.u8 	[%rd14+4], %rs21;
	ld.global.u8 	%rs22, [%rd12+5];
	st.global.u8 	[%rd14+5], %rs22;
	ld.global.u8 	%rs23, [%rd12+6];
	st.global.u8 	[%rd14+6], %rs23;
	ld.global.u8 	%rs24, [%rd12+7];
	st.global.u8 	[%rd14+7], %rs24;
	add.s32 	%r54, %r54, 8;
$L__BB0_7:
	setp.eq.s32 	%p10, %r15, 0;
	@%p10 bra 	$L__BB0_13;
	and.b32  	%r18, %r32, 3;
	setp.lt.u32 	%p11, %r15, 4;
	@%p11 bra 	$L__BB0_10;
	add.s32 	%r48, %r54, %r3;
	cvt.s64.s32 	%rd15, %r48;
	add.s64 	%rd16, %rd2, %rd15;
	ld.global.u8 	%rs25, [%rd16];
	add.s32 	%r49, %r54, %r4;
	cvt.s64.s32 	%rd17, %r49;
	add.s64 	%rd18, %rd1, %rd17;
	st.global.u8 	[%rd18], %rs25;
	ld.global.u8 	%rs26, [%rd16+1];
	st.global.u8 	[%rd18+1], %rs26;
	ld.global.u8 	%rs27, [%rd16+2];
	st.global.u8 	[%rd18+2], %rs27;
	ld.global.u8 	%rs28, [%rd16+3];
	st.global.u8 	[%rd18+3], %rs28;
	add.s32 	%r54, %r54, 4;
$L__BB0_10:
	setp.eq.s32 	%p12, %r18, 0;
	@%p12 bra 	$L__BB0_13;
	add.s32 	%r58, %r54, %r4;
	add.s32 	%r57, %r54, %r3;
	neg.s32 	%r56, %r18;
$L__BB0_12:
	.pragma "nounroll";
	cvt.s64.s32 	%rd19, %r58;
	add.s64 	%rd20, %rd1, %rd19;
	cvt.s64.s32 	%rd21, %r57;
	add.s64 	%rd22, %rd2, %rd21;
	ld.global.u8 	%rs29, [%rd22];
	st.global.u8 	[%rd20], %rs29;
	add.s32 	%r58, %r58, 1;
	add.s32 	%r57, %r57, 1;
	add.s32 	%r56, %r56, 1;
	setp.ne.s32 	%p13, %r56, 0;
	@%p13 bra 	$L__BB0_12;
$L__BB0_13:
	ret;

}


// ===== COMPILED SASS (sm_100) =====

	.target	sm_100

	.elftype	@"ET_EXEC"


//--------------------- .note.nv.tkinfo           --------------------------
	.section	.note.nv.tkinfo,"",@"SHT_NOTE"
	.sectionflags	@"SHF_NOTE_NV_TKINFO"
	.tkinfo
        /*0018*/ 	.word	0x00000002
        /*0030*/ 	.string	""
        /*0030*/ 	.string	"ptxas"
        /*0030*/ 	.string	"Cuda compilation tools, release 13.0, V13.0.88"
        /*0030*/ 	.string	"Build cuda_13.0.r13.0/compiler.36424714_0"
        /*0030*/ 	.string	"-arch sm_100 -m 64 "



//--------------------- .note.nv.cuinfo           --------------------------
	.section	.note.nv.cuinfo,"",@"SHT_NOTE"
	.sectionflags	@"SHF_NOTE_NV_CUINFO"
        /*0018*/ 	.short	0x0002
        /*001a*/ 	.short	0x0064
        /*001c*/ 	.short	0x0082
	.zero		2


//--------------------- .nv.info                  --------------------------
	.section	.nv.info,"",@"SHT_CUDA_INFO"
	.align	4


	//----- nvinfo : EIATTR_REGCOUNT
	.align		4
        /*0000*/ 	.byte	0x04, 0x2f
        /*0002*/ 	.short	(.L_1 - .L_0)
	.align		4
.L_0:
        /*0004*/ 	.word	index@(vertical_flip_kernel)
        /*0008*/ 	.word	0x0000001c


	//----- nvinfo : EIATTR_FRAME_SIZE
	.align		4
.L_1:
        /*000c*/ 	.byte	0x04, 0x11
        /*000e*/ 	.short	(.L_3 - .L_2)
	.align		4
.L_2:
        /*0010*/ 	.word	index@(vertical_flip_kernel)
        /*0014*/ 	.word	0x00000000


	//----- nvinfo : EIATTR_MIN_STACK_SIZE
	.align		4
.L_3:
        /*0018*/ 	.byte	0x04, 0x12
        /*001a*/ 	.short	(.L_5 - .L_4)
	.align		4
.L_4:
        /*001c*/ 	.word	index@(vertical_flip_kernel)
        /*0020*/ 	.word	0x00000000
.L_5:


//--------------------- .nv.compat                --------------------------
	.section	.nv.compat,"",@"SHT_CUDA_COMPAT_INFO"
	.align	4
        /*0000*/ 	.byte	0x02, 0x09, 0x00, 0x00, 0x02, 0x02, 0x01, 0x00, 0x02, 0x05, 0x05, 0x00, 0x03, 0x07, 0x01, 0x01
        /*0010*/ 	.byte	0x02, 0x03, 0x00, 0x00, 0x02, 0x06, 0x01, 0x00, 0x04, 0x0b, 0x08, 0x00, 0x09, 0x00, 0x00, 0x00
        /*0020*/ 	.byte	0x00, 0x00, 0x00, 0x00


//--------------------- .nv.info.vertical_flip_kernel --------------------------
	.section	.nv.info.vertical_flip_kernel,"",@"SHT_CUDA_INFO"
	.sectionflags	@""
	.align	4


	//----- nvinfo : EIATTR_CUDA_API_VERSION
	.align		4
        /*0000*/ 	.byte	0x04, 0x37
        /*0002*/ 	.short	(.L_7 - .L_6)
.L_6:
        /*0004*/ 	.word	0x00000082


	//----- nvinfo : EIATTR_KPARAM_INFO
	.align		4
.L_7:
        /*0008*/ 	.byte	0x04, 0x17
        /*000a*/ 	.short	(.L_9 - .L_8)
.L_8:
        /*000c*/ 	.word	0x00000000
        /*0010*/ 	.short	0x0004
        /*0012*/ 	.short	0x0018
        /*0014*/ 	.byte	0x00, 0xf0, 0x11, 0x00


	//----- nvinfo : EIATTR_KPARAM_INFO
	.align		4
.L_9:
        /*0018*/ 	.byte	0x04, 0x17
        /*001a*/ 	.short	(.L_11 - .L_10)
.L_10:
        /*001c*/ 	.word	0x00000000
        /*0020*/ 	.short	0x0003
        /*0022*/ 	.short	0x0014
        /*0024*/ 	.byte	0x00, 0xf0, 0x11, 0x00


	//----- nvinfo : EIATTR_KPARAM_INFO
	.align		4
.L_11:
        /*0028*/ 	.byte	0x04, 0x17
        /*002a*/ 	.short	(.L_13 - .L_12)
.L_12:
        /*002c*/ 	.word	0x00000000
        /*0030*/ 	.short	0x0002
        /*0032*/ 	.short	0x0010
        /*0034*/ 	.byte	0x00, 0xf0, 0x11, 0x00


	//----- nvinfo : EIATTR_KPARAM_INFO
	.align		4
.L_13:
        /*0038*/ 	.byte	0x04, 0x17
        /*003a*/ 	.short	(.L_15 - .L_14)
.L_14:
        /*003c*/ 	.word	0x00000000
        /*0040*/ 	.short	0x0001
        /*0042*/ 	.short	0x0008
        /*0044*/ 	.byte	0x00, 0xf5, 0x21, 0x00


	//----- nvinfo : EIATTR_KPARAM_INFO
	.align		4
.L_15:
        /*0048*/ 	.byte	0x04, 0x17
        /*004a*/ 	.short	(.L_17 - .L_16)
.L_16:
        /*004c*/ 	.word	0x00000000
        /*0050*/ 	.short	0x0000
        /*0052*/ 	.short	0x0000
        /*0054*/ 	.byte	0x00, 0xf5, 0x21, 0x00


	//----- nvinfo : EIATTR_SPARSE_MMA_MASK
	.align		4
.L_17:
        /*0058*/ 	.byte	0x03, 0x50
        /*005a*/ 	.short	0x0000


	//----- nvinfo : EIATTR_MAXREG_COUNT
	.align		4
        /*005c*/ 	.byte	0x03, 0x1b
        /*005e*/ 	.short	0x00ff


	//----- nvinfo : EIATTR_MERCURY_ISA_VERSION
	.align		4
        /*0060*/ 	.byte	0x03, 0x5f
        /*0062*/ 	.short	0x0101


	//----- nvinfo : EIATTR_VRC_CTA_INIT_COUNT
	.align		4
        /*0064*/ 	.byte	0x02, 0x4a
	.zero		1
	.zero		1


	//----- nvinfo : EIATTR_EXIT_INSTR_OFFSETS
	.align		4
        /*0068*/ 	.byte	0x04, 0x1c
        /*006a*/ 	.short	(.L_19 - .L_18)


	//   ....[0]....
.L_18:
        /*006c*/ 	.word	0x000000e0


	//   ....[1]....
        /*0070*/ 	.word	0x000004c0


	//   ....[2]....
        /*0074*/ 	.word	0x00000690


	//   ....[3]....
        /*0078*/ 	.word	0x000007e0


	//   ....[4]....
        /*007c*/ 	.word	0x000008e0


	//----- nvinfo : EIATTR_CBANK_PARAM_SIZE
	.align		4
.L_19:
        /*0080*/ 	.byte	0x03, 0x19
        /*0082*/ 	.short	0x001c


	//----- nvinfo : EIATTR_PARAM_CBANK
	.align		4
        /*0084*/ 	.byte	0x04, 0x0a
        /*0086*/ 	.short	(.L_21 - .L_20)
	.align		4
.L_20:
        /*0088*/ 	.word	index@(.nv.constant0.vertical_flip_kernel)
        /*008c*/ 	.short	0x0380
        /*008e*/ 	.short	0x001c


	//----- nvinfo : EIATTR_SW_WAR
	.align		4
.L_21:
        /*0090*/ 	.byte	0x04, 0x36
        /*0092*/ 	.short	(.L_23 - .L_22)
.L_22:
        /*0094*/ 	.word	0x00000008
.L_23:


//--------------------- .nv.callgraph             --------------------------
	.section	.nv.callgraph,"",@"SHT_CUDA_CALLGRAPH"
	.align	4
	.sectionentsize	8
	.align		4
        /*0000*/ 	.word	0x00000000
	.align		4
        /*0004*/ 	.word	0xffffffff
	.align		4
        /*0008*/ 	.word	0x00000000
	.align		4
        /*000c*/ 	.word	0xfffffffe
	.align		4
        /*0010*/ 	.word	0x00000000
	.align		4
        /*0014*/ 	.word	0xfffffffd
	.align		4
        /*0018*/ 	.word	0x00000000
	.align		4
        /*001c*/ 	.word	0xfffffffc


//--------------------- .text.vertical_flip_kernel --------------------------
	.section	.text.vertical_flip_kernel,"ax",@progbits
	.align	128
        .global         vertical_flip_kernel
        .type           vertical_flip_kernel,@function
        .size           vertical_flip_kernel,(.L_x_6 - vertical_flip_kernel)
        .other          vertical_flip_kernel,@"STO_CUDA_ENTRY STV_DEFAULT"
vertical_flip_kernel:
.text.vertical_flip_kernel:
[----:B------:R-:W-:Y:S01]  /*0000*/  LDC R1, c[0x0][0x37c] ;  /* 0x0000df00ff017b82 */ /* 0x000fe20000000800 */
[----:B------:R-:W0:Y:S07]  /*0010*/  S2R R4, SR_TID.Y ;  /* 0x0000000000047919 */ /* 0x000e2e0000002200 */
[----:B------:R-:W1:Y:S01]  /*0020*/  LDC R2, c[0x0][0x360] ;  /* 0x0000d800ff027b82 */ /* 0x000e620000000800 */
[----:B------:R-:W2:Y:S01]  /*0030*/  LDCU.64 UR6, c[0x0][0x390] ;  /* 0x00007200ff0677ac */ /* 0x000ea20008000a00 */
[----:B------:R-:W1:Y:S06]  /*0040*/  S2R R5, SR_TID.X ;  /* 0x0000000000057919 */ /* 0x000e6c0000002100 */
[----:B------:R-:W0:Y:S08]  /*0050*/  S2UR UR5, SR_CTAID.Y ;  /* 0x00000000000579c3 */ /* 0x000e300000002600 */
[----:B------:R-:W0:Y:S08]  /*0060*/  LDC R3, c[0x0][0x364] ;  /* 0x0000d900ff037b82 */ /* 0x000e300000000800 */
[----:B------:R-:W1:Y:S08]  /*0070*/  S2UR UR4, SR_CTAID.X ;  /* 0x00000000000479c3 */ /* 0x000e700000002500 */
[----:B------:R-:W3:Y:S01]  /*0080*/  LDC R0, c[0x0][0x398] ;  /* 0x0000e600ff007b82 */ /* 0x000ee20000000800 */
[----:B0-----:R-:W-:-:S05]  /*0090*/  IMAD R3, R3, UR5, R4 ;  /* 0x0000000503037c24 */ /* 0x001fca000f8e0204 */
[----:B--2---:R-:W-:Y:S01]  /*00a0*/  ISETP.GE.AND P0, PT, R3, UR7, PT ;  /* 0x0000000703007c0c */ /* 0x004fe2000bf06270 */
[----:B-1----:R-:W-:-:S05]  /*00b0*/  IMAD R2, R2, UR4, R5 ;  /* 0x0000000402027c24 */ /* 0x002fca000f8e0205 */
[----:B------:R-:W-:-:S04]  /*00c0*/  ISETP.GE.OR P0, PT, R2, UR6, P0 ;  /* 0x0000000602007c0c */ /* 0x000fc80008706670 */
[----:B---3--:R-:W-:-:S13]  /*00d0*/  ISETP.LT.OR P0, PT, R0, 0x1, P0 ;  /* 0x000000010000780c */ /* 0x008fda0000701670 */
[----:B------:R-:W-:Y:S05]  /*00e0*/  @P0 EXIT ;  /* 0x000000000000094d */ /* 0x000fea0003800000 */
[C---:B------:R-:W-:Y:S01]  /*00f0*/  ISETP.GE.U32.AND P1, PT, R0.reuse, 0x10, PT ;  /* 0x000000100000780c */ /* 0x040fe20003f26070 */
[--C-:B------:R-:W-:Y:S01]  /*0100*/  IMAD R7, R3, UR6, R2.reuse ;  /* 0x0000000603077c24 */ /* 0x100fe2000f8e0202 */
[----:B------:R-:W-:Y:S01]  /*0110*/  LOP3.LUT R4, RZ, R3, RZ, 0x33, !PT ;  /* 0x00000003ff047212 */ /* 0x000fe200078e33ff */
[----:B------:R-:W0:Y:S01]  /*0120*/  LDCU.64 UR4, c[0x0][0x358] ;  /* 0x00006b00ff0477ac */ /* 0x000e220008000a00 */
[----:B------:R-:W-:Y:S01]  /*0130*/  LOP3.LUT R10, R0, 0xf, RZ, 0xc0, !PT ;  /* 0x0000000f000a7812 */ /* 0x000fe200078ec0ff */
[----:B------:R-:W-:Y:S02]  /*0140*/  IMAD.MOV.U32 R6, RZ, RZ, RZ ;  /* 0x000000ffff067224 */ /* 0x000fe400078e00ff */
[----:B------:R-:W-:Y:S01]  /*0150*/  VIADD R5, R4, UR7 ;  /* 0x0000000704057c36 */ /* 0x000fe20008000000 */
[----:B------:R-:W-:Y:S01]  /*0160*/  ISETP.NE.AND P0, PT, R10, RZ, PT ;  /* 0x000000ff0a00720c */ /* 0x000fe20003f05270 */
[----:B------:R-:W-:Y:S02]  /*0170*/  IMAD R7, R7, R0, RZ ;  /* 0x0000000007077224 */ /* 0x000fe400078e02ff */
[----:B------:R-:W-:-:S04]  /*0180*/  IMAD R5, R5, UR6, R2 ;  /* 0x0000000605057c24 */ /* 0x000fc8000f8e0202 */
[----:B------:R-:W-:Y:S01]  /*0190*/  IMAD R9, R5, R0, RZ ;  /* 0x0000000005097224 */ /* 0x000fe200078e02ff */
[----:B------:R-:W-:Y:S06]  /*01a0*/  @!P1 BRA `(.L_x_0) ;  /* 0x0000000000c49947 */ /* 0x000fec0003800000 */
[----:B------:R-:W-:Y:S01]  /*01b0*/  LOP3.LUT R6, R0, 0x7ffffff0, RZ, 0xc0, !PT ;  /* 0x7ffffff000067812 */ /* 0x000fe200078ec0ff */
[----:B------:R-:W-:Y:S02]  /*01c0*/  IMAD.MOV.U32 R13, RZ, RZ, R7 ;  /* 0x000000ffff0d7224 */ /* 0x000fe400078e0007 */
[----:B------:R-:W-:Y:S02]  /*01d0*/  IMAD.MOV.U32 R11, RZ, RZ, R9 ;  /* 0x000000ffff0b7224 */ /* 0x000fe400078e0009 */
[----:B------:R-:W-:-:S07]  /*01e0*/  IMAD.MOV R8, RZ, RZ, -R6 ;  /* 0x000000ffff087224 */ /* 0x000fce00078e0a06 */
.L_x_1:
[----:B------:R-:W1:Y:S01]  /*01f0*/  LDC.64 R4, c[0x0][0x380] ;  /* 0x0000e000ff047b82 */ /* 0x000e620000000a00 */
[----:B----4-:R-:W-:Y:S02]  /*0200*/  SHF.R.S32.HI R2, RZ, 0x1f, R11 ;  /* 0x0000001fff027819 */ /* 0x010fe4000001140b */
[----:B-1----:R-:W-:-:S04]  /*0210*/  IADD3 R4, P1, P2, R11, 0x7, R4 ;  /* 0x000000070b047810 */ /* 0x002fc80007a3e004 */
[----:B------:R-:W-:Y:S02]  /*0220*/  IADD3.X R5, PT, PT, R2, R5, RZ, P1, P2 ;  /* 0x0000000502057210 */ /* 0x000fe40000fe44ff */
[----:B------:R-:W1:Y:S03]  /*0230*/  LDC.64 R2, c[0x0][0x388] ;  /* 0x0000e200ff027b82 */ /* 0x000e660000000a00 */
[----:B0-----:R-:W2:Y:S01]  /*0240*/  LDG.E.U8 R15, desc[UR4][R4.64+-0x7] ;  /* 0xfffff904040f7981 */ /* 0x001ea2000c1e1100 */
[----:B------:R-:W-:Y:S02]  /*0250*/  SHF.R.S32.HI R12, RZ, 0x1f, R13 ;  /* 0x0000001fff0c7819 */ /* 0x000fe4000001140d */
[----:B-1----:R-:W-:-:S04]  /*0260*/  IADD3 R2, P1, P2, R13, 0x7, R2 ;  /* 0x000000070d027810 */ /* 0x002fc80007a3e002 */
[----:B------:R-:W-:-:S05]  /*0270*/  IADD3.X R3, PT, PT, R12, R3, RZ, P1, P2 ;  /* 0x000000030c037210 */ /* 0x000fca0000fe44ff */
[----:B--2---:R0:W-:Y:S04]  /*0280*/  STG.E.U8 desc[UR4][R2.64+-0x7], R15 ;  /* 0xfffff90f02007986 */ /* 0x0041e8000c101104 */
[----:B------:R-:W2:Y:S04]  /*0290*/  LDG.E.U8 R17, desc[UR4][R4.64+-0x6] ;  /* 0xfffffa0404117981 */ /* 0x000ea8000c1e1100 */
[----:B--2---:R1:W-:Y:S04]  /*02a0*/  STG.E.U8 desc[UR4][R2.64+-0x6], R17 ;  /* 0xfffffa1102007986 */ /* 0x0043e8000c101104 */
[----:B------:R-:W2:Y:S04]  /*02b0*/  LDG.E.U8 R19, desc[UR4][R4.64+-0x5] ;  /* 0xfffffb0404137981 */ /* 0x000ea8000c1e1100 */
[----:B--2---:R2:W-:Y:S04]  /*02c0*/  STG.E.U8 desc[UR4][R2.64+-0x5], R19 ;  /* 0xfffffb1302007986 */ /* 0x0045e8000c101104 */
[----:B------:R-:W3:Y:S04]  /*02d0*/  LDG.E.U8 R21, desc[UR4][R4.64+-0x4] ;  /* 0xfffffc0404157981 */ /* 0x000ee8000c1e1100 */
[----:B---3--:R3:W-:Y:S04]  /*02e0*/  STG.E.U8 desc[UR4][R2.64+-0x4], R21 ;  /* 0xfffffc1502007986 */ /* 0x0087e8000c101104 */
[----:B------:R-:W4:Y:S04]  /*02f0*/  LDG.E.U8 R23, desc[UR4][R4.64+-0x3] ;  /* 0xfffffd0404177981 */ /* 0x000f28000c1e1100 */
[----:B----4-:R4:W-:Y:S04]  /*0300*/  STG.E.U8 desc[UR4][R2.64+-0x3], R23 ;  /* 0xfffffd1702007986 */ /* 0x0109e8000c101104 */
[----:B------:R-:W5:Y:S04]  /*0310*/  LDG.E.U8 R25, desc[UR4][R4.64+-0x2] ;  /* 0xfffffe0404197981 */ /* 0x000f68000c1e1100 */
[----:B-----5:R5:W-:Y:S04]  /*0320*/  STG.E.U8 desc[UR4][R2.64+-0x2], R25 ;  /* 0xfffffe1902007986 */ /* 0x020be8000c101104 */
[----:B0-----:R-:W2:Y:S04]  /*0330*/  LDG.E.U8 R15, desc[UR4][R4.64+-0x1] ;  /* 0xffffff04040f7981 */ /* 0x001ea8000c1e1100 */
[----:B--2---:R0:W-:Y:S04]  /*0340*/  STG.E.U8 desc[UR4][R2.64+-0x1], R15 ;  /* 0xffffff0f02007986 */ /* 0x0041e8000c101104 */
[----:B-1----:R-:W2:Y:S04]  /*0350*/  LDG.E.U8 R17, desc[UR4][R4.64] ;  /* 0x0000000404117981 */ /* 0x002ea8000c1e1100 */
[----:B--2---:R1:W-:Y:S04]  /*0360*/  STG.E.U8 desc[UR4][R2.64], R17 ;  /* 0x0000001102007986 */ /* 0x0043e8000c101104 */
[----:B------:R-:W2:Y:S04]  /*0370*/  LDG.E.U8 R19, desc[UR4][R4.64+0x1] ;  /* 0x0000010404137981 */ /* 0x000ea8000c1e1100 */
[----:B--2---:R2:W-:Y:S04]  /*0380*/  STG.E.U8 desc[UR4][R2.64+0x1], R19 ;  /* 0x0000011302007986 */ /* 0x0045e8000c101104 */
[----:B---3--:R-:W3:Y:S04]  /*0390*/  LDG.E.U8 R21, desc[UR4][R4.64+0x2] ;  /* 0x0000020404157981 */ /* 0x008ee8000c1e1100 */
[----:B---3--:R3:W-:Y:S04]  /*03a0*/  STG.E.U8 desc[UR4][R2.64+0x2], R21 ;  /* 0x0000021502007986 */ /* 0x0087e8000c101104 */
[----:B----4-:R-:W4:Y:S04]  /*03b0*/  LDG.E.U8 R23, desc[UR4][R4.64+0x3] ;  /* 0x0000030404177981 */ /* 0x010f28000c1e1100 */
[----:B----4-:R4:W-:Y:S04]  /*03c0*/  STG.E.U8 desc[UR4][R2.64+0x3], R23 ;  /* 0x0000031702007986 */ /* 0x0109e8000c101104 */
[----:B-----5:R-:W5:Y:S04]  /*03d0*/  LDG.E.U8 R25, desc[UR4][R4.64+0x4] ;  /* 0x0000040404197981 */ /* 0x020f68000c1e1100 */
[----:B-----5:R4:W-:Y:S04]  /*03e0*/  STG.E.U8 desc[UR4][R2.64+0x4], R25 ;  /* 0x0000041902007986 */ /* 0x0209e8000c101104 */
[----:B0-----:R-:W5:Y:S04]  /*03f0*/  LDG.E.U8 R15, desc[UR4][R4.64+0x5] ;  /* 0x00000504040f7981 */ /* 0x001f68000c1e1100 */
[----:B-----5:R4:W-:Y:S04]  /*0400*/  STG.E.U8 desc[UR4][R2.64+0x5], R15 ;  /* 0x0000050f02007986 */ /* 0x0209e8000c101104 */
[----:B-1----:R-:W5:Y:S04]  /*0410*/  LDG.E.U8 R17, desc[UR4][R4.64+0x6] ;  /* 0x0000060404117981 */ /* 0x002f68000c1e1100 */
[----:B-----5:R4:W-:Y:S04]  /*0420*/  STG.E.U8 desc[UR4][R2.64+0x6], R17 ;  /* 0x0000061102007986 */ /* 0x0209e8000c101104 */
[----:B--2---:R-:W2:Y:S01]  /*0430*/  LDG.E.U8 R19, desc[UR4][R4.64+0x7] ;  /* 0x0000070404137981 */ /* 0x004ea2000c1e1100 */
[----:B------:R-:W-:-:S05]  /*0440*/  VIADD R8, R8, 0x10 ;  /* 0x0000001008087836 */ /* 0x000fca0000000000 */
[----:B------:R-:W-:Y:S01]  /*0450*/  ISETP.NE.AND P1, PT, R8, RZ, PT ;  /* 0x000000ff0800720c */ /* 0x000fe20003f25270 */
[----:B--2---:R4:W-:Y:S04]  /*0460*/  STG.E.U8 desc[UR4][R2.64+0x7], R19 ;  /* 0x0000071302007986 */ /* 0x0049e8000c101104 */
[----:B---3--:R-:W2:Y:S01]  /*0470*/  LDG.E.U8 R21, desc[UR4][R4.64+0x8] ;  /* 0x0000080404157981 */ /* 0x008ea2000c1e1100 */
[----:B------:R-:W-:Y:S02]  /*0480*/  VIADD R11, R11, 0x10 ;  /* 0x000000100b0b7836 */ /* 0x000fe40000000000 */
[----:B------:R-:W-:Y:S01]  /*0490*/  VIADD R13, R13, 0x10 ;  /* 0x000000100d0d7836 */ /* 0x000fe20000000000 */
[----:B--2---:R4:W-:Y:S04]  /*04a0*/  STG.E.U8 desc[UR4][R2.64+0x8], R21 ;  /* 0x0000081502007986 */ /* 0x0049e8000c101104 */
[----:B------:R-:W-:Y:S05]  /*04b0*/  @P1 BRA `(.L_x_1) ;  /* 0xfffffffc004c1947 */ /* 0x000fea000383ffff */
.L_x_0:
[----:B0-----:R-:W-:Y:S05]  /*04c0*/  @!P0 EXIT ;  /* 0x000000000000894d */ /* 0x001fea0003800000 */
[----:B------:R-:W-:Y:S02]  /*04d0*/  ISETP.GE.U32.AND P1, PT, R10, 0x8, PT ;  /* 0x000000080a00780c */ /* 0x000fe40003f26070 */
[----:B------:R-:W-:-:S04]  /*04e0*/  LOP3.LUT R8, R0, 0x7, RZ, 0xc0, !PT ;  /* 0x0000000700087812 */ /* 0x000fc800078ec0ff */
[----:B------:R-:W-:-:S07]  /*04f0*/  ISETP.NE.AND P0, PT, R8, RZ, PT ;  /* 0x000000ff0800720c */ /* 0x000fce0003f05270 */
[----:B------:R-:W-:Y:S06]  /*0500*/  @!P1 BRA `(.L_x_2) ;  /* 0x0000000000609947 */ /* 0x000fec0003800000 */
[----:B------:R-:W0:Y:S01]  /*0510*/  LDCU.128 UR8, c[0x0][0x380] ;  /* 0x00007000ff0877ac */ /* 0x000e220008000c00 */
[----:B----4-:R-:W-:-:S05]  /*0520*/  IMAD.IADD R2, R9, 0x1, R6 ;  /* 0x0000000109027824 */ /* 0x010fca00078e0206 */
[----:B0-----:R-:W-:-:S04]  /*0530*/  IADD3 R4, P1, PT, R2, UR8, RZ ;  /* 0x0000000802047c10 */ /* 0x001fc8000ff3e0ff */
[----:B------:R-:W-:-:S05]  /*0540*/  LEA.HI.X.SX32 R5, R2, UR9, 0x1, P1 ;  /* 0x0000000902057c11 */ /* 0x000fca00088f0eff */
[----:B------:R-:W2:Y:S01]  /*0550*/  LDG.E.U8 R11, desc[UR4][R4.64] ;  /* 0x00000004040b7981 */ /* 0x000ea2000c1e1100 */
[----:B------:R-:W-:-:S05]  /*0560*/  IMAD.IADD R3, R7, 0x1, R6 ;  /* 0x0000000107037824 */ /* 0x000fca00078e0206 */
[----:B------:R-:W-:-:S04]  /*0570*/  IADD3 R2, P1, PT, R3, UR10, RZ ;  /* 0x0000000a03027c10 */ /* 0x000fc8000ff3e0ff */
[----:B------:R-:W-:-:S05]  /*0580*/  LEA.HI.X.SX32 R3, R3, UR11, 0x1, P1 ;  /* 0x0000000b03037c11 */ /* 0x000fca00088f0eff */
[----:B--2---:R0:W-:Y:S04]  /*0590*/  STG.E.U8 desc[UR4][R2.64], R11 ;  /* 0x0000000b02007986 */ /* 0x0041e8000c101104 */
[----:B------:R-:W2:Y:S04]  /*05a0*/  LDG.E.U8 R13, desc[UR4][R4.64+0x1] ;  /* 0x00000104040d7981 */ /* 0x000ea8000c1e1100 */
[----:B--2---:R1:W-:Y:S04]  /*05b0*/  STG.E.U8 desc[UR4][R2.64+0x1], R13 ;  /* 0x0000010d02007986 */ /* 0x0043e8000c101104 */
[----:B------:R-:W2:Y:S04]  /*05c0*/  LDG.E.U8 R15, desc[UR4][R4.64+0x2] ;  /* 0x00000204040f7981 */ /* 0x000ea8000c1e1100 */
[----:B--2---:R2:W-:Y:S04]  /*05d0*/  STG.E.U8 desc[UR4][R2.64+0x2], R15 ;  /* 0x0000020f02007986 */ /* 0x0045e8000c101104 */
[----:B------:R-:W3:Y:S04]  /*05e0*/  LDG.E.U8 R17, desc[UR4][R4.64+0x3] ;  /* 0x0000030404117981 */ /* 0x000ee8000c1e1100 */
[----:B---3--:R2:W-:Y:S04]  /*05f0*/  STG.E.U8 desc[UR4][R2.64+0x3], R17 ;  /* 0x0000031102007986 */ /* 0x0085e8000c101104 */
[----:B------:R-:W3:Y:S04]  /*0600*/  LDG.E.U8 R19, desc[UR4][R4.64+0x4] ;  /* 0x0000040404137981 */ /* 0x000ee8000c1e1100 */
[----:B---3--:R2:W-:Y:S04]  /*0610*/  STG.E.U8 desc[UR4][R2.64+0x4], R19 ;  /* 0x0000041302007986 */ /* 0x0085e8000c101104 */
[----:B------:R-:W3:Y:S04]  /*0620*/  LDG.E.U8 R21, desc[UR4][R4.64+0x5] ;  /* 0x0000050404157981 */ /* 0x000ee8000c1e1100 */
[----:B---3--:R2:W-:Y:S04]  /*0630*/  STG.E.U8 desc[UR4][R2.64+0x5], R21 ;  /* 0x0000051502007986 */ /* 0x0085e8000c101104 */
[----:B0-----:R-:W3:Y:S04]  /*0640*/  LDG.E.U8 R11, desc[UR4][R4.64+0x6] ;  /* 0x00000604040b7981 */ /* 0x001ee8000c1e1100 */
[----:B---3--:R2:W-:Y:S04]  /*0650*/  STG.E.U8 desc[UR4][R2.64+0x6], R11 ;  /* 0x0000060b02007986 */ /* 0x0085e8000c101104 */
[----:B-1----:R-:W3:Y:S01]  /*0660*/  LDG.E.U8 R13, desc[UR4][R4.64+0x7] ;  /* 0x00000704040d7981 */ /* 0x002ee2000c1e1100 */
[----:B------:R-:W-:-:S03]  /*0670*/  VIADD R6, R6, 0x8 ;  /* 0x0000000806067836 */ /* 0x000fc60000000000 */
[----:B---3--:R2:W-:Y:S04]  /*0680*/  STG.E.U8 desc[UR4][R2.64+0x7], R13 ;  /* 0x0000070d02007986 */ /* 0x0085e8000c101104 */
.L_x_2:
[----:B------:R-:W-:Y:S05]  /*0690*/  @!P0 EXIT ;  /* 0x000000000000894d */ /* 0x000fea0003800000 */
[----:B------:R-:W-:Y:S02]  /*06a0*/  ISETP.GE.U32.AND P1, PT, R8, 0x4, PT ;  /* 0x000000040800780c */ /* 0x000fe40003f26070 */
[----:B------:R-:W-:-:S04]  /*06b0*/  LOP3.LUT R0, R0, 0x3, RZ, 0xc0, !PT ;  /* 0x0000000300007812 */ /* 0x000fc800078ec0ff */
[----:B------:R-:W-:-:S07]  /*06c0*/  ISETP.NE.AND P0, PT, R0, RZ, PT ;  /* 0x000000ff0000720c */ /* 0x000fce0003f05270 */
[----:B------:R-:W-:Y:S06]  /*06d0*/  @!P1 BRA `(.L_x_3) ;  /* 0x0000000000409947 */ /* 0x000fec0003800000 */
[----:B------:R-:W0:Y:S01]  /*06e0*/  LDCU.128 UR8, c[0x0][0x380] ;  /* 0x00007000ff0877ac */ /* 0x000e220008000c00 */
[----:B--2-4-:R-:W-:-:S05]  /*06f0*/  IMAD.IADD R3, R9, 0x1, R6 ;  /* 0x0000000109037824 */ /* 0x014fca00078e0206 */
        /* <DEDUP_REMOVED lines=11> */
[----:B------:R-:W2:Y:S01]  /*07b0*/  LDG.E.U8 R17, desc[UR4][R2.64+0x3] ;  /* 0x0000030402117981 */ /* 0x000ea2000c1e1100 */
[----:B------:R-:W-:-:S03]  /*07c0*/  VIADD R6, R6, 0x4 ;  /* 0x0000000406067836 */ /* 0x000fc60000000000 */
[----:B--2---:R0:W-:Y:S04]  /*07d0*/  STG.E.U8 desc[UR4][R4.64+0x3], R17 ;  /* 0x0000031104007986 */ /* 0x0041e8000c101104 */
.L_x_3:
[----:B------:R-:W-:Y:S05]  /*07e0*/  @!P0 EXIT ;  /* 0x000000000000894d */ /* 0x000fea0003800000 */
[--C-:B------:R-:W-:Y:S01]  /*07f0*/  IMAD.IADD R7, R7, 0x1, R6.reuse ;  /* 0x0000000107077824 */ /* 0x100fe200078e0206 */
[----:B------:R-:W1:Y:S01]  /*0800*/  LDCU.128 UR8, c[0x0][0x380] ;  /* 0x00007000ff0877ac */ /* 0x000e620008000c00 */
[----:B------:R-:W-:Y:S02]  /*0810*/  IMAD.IADD R6, R9, 0x1, R6 ;  /* 0x0000000109067824 */ /* 0x000fe400078e0206 */
[----:B------:R-:W-:-:S07]  /*0820*/  IMAD.MOV R0, RZ, RZ, -R0 ;  /* 0x000000ffff007224 */ /* 0x000fce00078e0a00 */
.L_x_4:
[----:B-12-4-:R-:W-:-:S04]  /*0830*/  IADD3 R2, P0, PT, R6, UR8, RZ ;  /* 0x0000000806027c10 */ /* 0x016fc8000ff1e0ff */
[----:B---3--:R-:W-:-:S06]  /*0840*/  LEA.HI.X.SX32 R3, R6, UR9, 0x1, P0 ;  /* 0x0000000906037c11 */ /* 0x008fcc00080f0eff */
[----:B------:R-:W2:Y:S01]  /*0850*/  LDG.E.U8 R3, desc[UR4][R2.64] ;  /* 0x0000000402037981 */ /* 0x000ea2000c1e1100 */
[C---:B0-----:R-:W-:Y:S01]  /*0860*/  IADD3 R4, P0, PT, R7.reuse, UR10, RZ ;  /* 0x0000000a07047c10 */ /* 0x041fe2000ff1e0ff */
[----:B------:R-:W-:Y:S02]  /*0870*/  VIADD R0, R0, 0x1 ;  /* 0x0000000100007836 */ /* 0x000fe40000000000 */
[----:B------:R-:W-:Y:S01]  /*0880*/  VIADD R6, R6, 0x1 ;  /* 0x0000000106067836 */ /* 0x000fe20000000000 */
[C---:B------:R-:W-:Y:S01]  /*0890*/  LEA.HI.X.SX32 R5, R7.reuse, UR11, 0x1, P0 ;  /* 0x0000000b07057c11 */ /* 0x040fe200080f0eff */
[----:B------:R-:W-:Y:S01]  /*08a0*/  VIADD R7, R7, 0x1 ;  /* 0x0000000107077836 */ /* 0x000fe20000000000 */
[----:B------:R-:W-:-:S03]  /*08b0*/  ISETP.NE.AND P0, PT, R0, RZ, PT ;  /* 0x000000ff0000720c */ /* 0x000fc60003f05270 */
[----:B--2---:R3:W-:Y:S10]  /*08c0*/  STG.E.U8 desc[UR4][R4.64], R3 ;  /* 0x0000000304007986 */ /* 0x0047f4000c101104 */
[----:B------:R-:W-:Y:S05]  /*08d0*/  @P0 BRA `(.L_x_4) ;  /* 0xfffffffc00d40947 */ /* 0x000fea000383ffff */
[----:B------:R-:W-:Y:S05]  /*08e0*/  EXIT ;  /* 0x000000000000794d */ /* 0x000fea0003800000 */
.L_x_5:
[----:B------:R-:W-:-:S00]  /*08f0*/  BRA `(.L_x_5) ;  /* 0xfffffffc00fc7947 */ /* 0x000fc0000383ffff */
[----:B------:R-:W-:-:S00]  /*0900*/  NOP ;  /* 0x0000000000007918 */ /* 0x000fc00000000000 */
[----:B------:R-:W-:-:S00]  /*0910*/  NOP ;  /* 0x0000000000007918 */ /* 0x000fc00000000000 */
[----:B------:R-:W-:-:S00]  /*0920*/  NOP ;  /* 0x0000000000007918 */ /* 0x000fc00000000000 */
[----:B------:R-:W-:-:S00]  /*0930*/  NOP ;  /* 0x0000000000007918 */ /* 0x000fc00000000000 */
[----:B------:R-:W-:-:S00]  /*0940*/  NOP ;  /* 0x0000000000007918 */ /* 0x000fc00000000000 */
[----:B------:R-:W-:-:S00]  /*0950*/  NOP ;  /* 0x0000000000007918 */ /* 0x000fc00000000000 */
[----:B------:R-:W-:-:S00]  /*0960*/  NOP ;  /* 0x0000000000007918 */ /* 0x000fc00000000000 */
[----:B------:R-:W-:-:S00]  /*0970*/  NOP ;  /* 0x0000000000007918 */ /* 0x000fc00000000000 */
.L_x_6:


//--------------------- .nv.shared.reserved.0     --------------------------
	.section	.nv.shared.reserved.0,"aw",@nobits
	.weak		__nv_reservedSMEM_offset_0_alias
	.size		__nv_reservedSMEM_offset_0_alias, 0, 64
	.other		__nv_reservedSMEM_offset_0_alias,@"STO_CUDA_RESERVED_SHARED STV_DEFAULT"
__nv_reservedSMEM_offset_0_alias:
	.zero		0
	.zero		64


//--------------------- .nv.constant0.vertical_flip_kernel --------------------------
	.section	.nv.constant0.vertical_flip_kernel,"a",@progbits
	.sectionflags	@""
	.align	4
.nv.constant0.vertical_flip_kernel:
	.zero		924


//--------------------- SYMBOLS --------------------------

	.type		.nv.reservedSmem.offset0,@object
	.size		.nv.reservedSmem.offset0,0x4
